	.headerflags	@"EF_CUDA_TEXMODE_UNIFIED EF_CUDA_64BIT_ADDRESS EF_CUDA_ACCELERATORS EF_CUDA_SM90 EF_CUDA_VIRTUAL_SM(EF_CUDA_SM90)"
	.elftype	@"ET_EXEC"


//--------------------- .nv.info                  --------------------------
	.section	.nv.info,"",@"SHT_CUDA_INFO"
	.align	4


	//----- nvinfo : EIATTR_REGCOUNT
	.align		4
        /*0000*/ 	.byte	0x04, 0x2f
        /*0002*/ 	.short	(.L_3 - .L_2)
	.align		4
.L_2:
        /*0004*/ 	.word	index@(triton_poi_fused__native_batch_norm_legit_no_training_relu_124)
        /*0008*/ 	.word	0x00000016


	//----- nvinfo : EIATTR_MIN_STACK_SIZE
	.align		4
.L_3:
        /*000c*/ 	.byte	0x04, 0x12
        /*000e*/ 	.short	(.L_5 - .L_4)
	.align		4
.L_4:
        /*0010*/ 	.word	index@(triton_poi_fused__native_batch_norm_legit_no_training_relu_124)
        /*0014*/ 	.word	0x00000000


	//----- nvinfo : EIATTR_FRAME_SIZE
	.align		4
.L_5:
        /*0018*/ 	.byte	0x04, 0x11
        /*001a*/ 	.short	(.L_7 - .L_6)
	.align		4
.L_6:
        /*001c*/ 	.word	index@(triton_poi_fused__native_batch_norm_legit_no_training_relu_124)
        /*0020*/ 	.word	0x00000000


	//----- nvinfo : EIATTR_MIN_STACK_SIZE
	.align		4
.L_7:
        /*0024*/ 	.byte	0x04, 0x12
        /*0026*/ 	.short	(.L_9 - .L_8)
	.align		4
.L_8:
        /*0028*/ 	.word	index@(triton_poi_fused__native_batch_norm_legit_no_training_relu_124)
        /*002c*/ 	.word	0x00000000
.L_9:


//--------------------- .nv.info.triton_poi_fused__native_batch_norm_legit_no_training_relu_124 --------------------------
	.section	.nv.info.triton_poi_fused__native_batch_norm_legit_no_training_relu_124,"",@"SHT_CUDA_INFO"
	.sectionflags	@""
	.align	4


	//----- nvinfo : EIATTR_CUDA_API_VERSION
	.align		4
        /*0000*/ 	.byte	0x04, 0x37
        /*0002*/ 	.short	(.L_11 - .L_10)
.L_10:
        /*0004*/ 	.word	0x0000007c


	//----- nvinfo : EIATTR_KPARAM_INFO
	.align		4
.L_11:
        /*0008*/ 	.byte	0x04, 0x17
        /*000a*/ 	.short	(.L_13 - .L_12)
.L_12:
        /*000c*/ 	.word	0x00000000
        /*0010*/ 	.short	0x0006
        /*0012*/ 	.short	0x0030
        /*0014*/ 	.byte	0x00, 0xf0, 0x11, 0x00


	//----- nvinfo : EIATTR_KPARAM_INFO
	.align		4
.L_13:
        /*0018*/ 	.byte	0x04, 0x17
        /*001a*/ 	.short	(.L_15 - .L_14)
.L_14:
        /*001c*/ 	.word	0x00000000
        /*0020*/ 	.short	0x0005
        /*0022*/ 	.short	0x0028
        /*0024*/ 	.byte	0x00, 0xf4, 0x21, 0x00


	//----- nvinfo : EIATTR_KPARAM_INFO
	.align		4
.L_15:
        /*0028*/ 	.byte	0x04, 0x17
        /*002a*/ 	.short	(.L_17 - .L_16)
.L_16:
        /*002c*/ 	.word	0x00000000
        /*0030*/ 	.short	0x0004
        /*0032*/ 	.short	0x0020
        /*0034*/ 	.byte	0x00, 0xf4, 0x21, 0x00


	//----- nvinfo : EIATTR_KPARAM_INFO
	.align		4
.L_17:
        /*0038*/ 	.byte	0x04, 0x17
        /*003a*/ 	.short	(.L_19 - .L_18)
.L_18:
        /*003c*/ 	.word	0x00000000
        /*0040*/ 	.short	0x0003
        /*0042*/ 	.short	0x0018
        /*0044*/ 	.byte	0x00, 0xf4, 0x21, 0x00


	//----- nvinfo : EIATTR_KPARAM_INFO
	.align		4
.L_19:
        /*0048*/ 	.byte	0x04, 0x17
        /*004a*/ 	.short	(.L_21 - .L_20)
.L_20:
        /*004c*/ 	.word	0x00000000
        /*0050*/ 	.short	0x0002
        /*0052*/ 	.short	0x0010
        /*0054*/ 	.byte	0x00, 0xf4, 0x21, 0x00


	//----- nvinfo : EIATTR_KPARAM_INFO
	.align		4
.L_21:
        /*0058*/ 	.byte	0x04, 0x17
        /*005a*/ 	.short	(.L_23 - .L_22)
.L_22:
        /*005c*/ 	.word	0x00000000
        /*0060*/ 	.short	0x0001
        /*0062*/ 	.short	0x0008
        /*0064*/ 	.byte	0x00, 0xf4, 0x21, 0x00


	//----- nvinfo : EIATTR_KPARAM_INFO
	.align		4
.L_23:
        /*0068*/ 	.byte	0x04, 0x17
        /*006a*/ 	.short	(.L_25 - .L_24)
.L_24:
        /*006c*/ 	.word	0x00000000
        /*0070*/ 	.short	0x0000
        /*0072*/ 	.short	0x0000
        /*0074*/ 	.byte	0x00, 0xf4, 0x21, 0x00


	//----- nvinfo : EIATTR_SPARSE_MMA_MASK
	.align		4
.L_25:
        /*0078*/ 	.byte	0x03, 0x50
        /*007a*/ 	.short	0x0000


	//----- nvinfo : EIATTR_MAXREG_COUNT
	.align		4
        /*007c*/ 	.byte	0x03, 0x1b
        /*007e*/ 	.short	0x00ff


	//----- nvinfo : EIATTR_EXIT_INSTR_OFFSETS
	.align		4
        /*0080*/ 	.byte	0x04, 0x1c
        /*0082*/ 	.short	(.L_27 - .L_26)


	//   ....[0]....
.L_26:
        /*0084*/ 	.word	0x00000490


	//   ....[1]....
        /*0088*/ 	.word	0x000004b0


	//----- nvinfo : EIATTR_REQNTID
	.align		4
.L_27:
        /*008c*/ 	.byte	0x04, 0x10
        /*008e*/ 	.short	(.L_29 - .L_28)
.L_28:
        /*0090*/ 	.word	0x00000080
        /*0094*/ 	.word	0x00000001
        /*0098*/ 	.word	0x00000001


	//----- nvinfo : EIATTR_CBANK_PARAM_SIZE
	.align		4
.L_29:
        /*009c*/ 	.byte	0x03, 0x19
        /*009e*/ 	.short	0x0034


	//----- nvinfo : EIATTR_PARAM_CBANK
	.align		4
        /*00a0*/ 	.byte	0x04, 0x0a
        /*00a2*/ 	.short	(.L_31 - .L_30)
	.align		4
.L_30:
        /*00a4*/ 	.word	index@(.nv.constant0.triton_poi_fused__native_batch_norm_legit_no_training_relu_124)
        /*00a8*/ 	.short	0x0210
        /*00aa*/ 	.short	0x0034


	//----- nvinfo : EIATTR_SW_WAR
	.align		4
.L_31:
        /*00ac*/ 	.byte	0x04, 0x36
        /*00ae*/ 	.short	(.L_33 - .L_32)
.L_32:
        /*00b0*/ 	.word	0x00000008
.L_33:


//--------------------- .nv.callgraph             --------------------------
	.section	.nv.callgraph,"",@"SHT_CUDA_CALLGRAPH"
	.align	4
	.sectionentsize	8
	.align		4
        /*0000*/ 	.word	0x00000000
	.align		4
        /*0004*/ 	.word	0xffffffff
	.align		4
        /*0008*/ 	.word	0x00000000
	.align		4
        /*000c*/ 	.word	0xfffffffe
	.align		4
        /*0010*/ 	.word	0x00000000
	.align		4
        /*0014*/ 	.word	0xfffffffd
	.align		4
        /*0018*/ 	.word	0x00000000
	.align		4
        /*001c*/ 	.word	0xfffffffc


//--------------------- .nv.constant4             --------------------------
	.section	.nv.constant4,"a",@progbits
	.align	8
	.align		8
.nv.constant4:
        /*0000*/ 	.dword	_$_str
	.align		8
        /*0008*/ 	.dword	_$_str_$_2


//--------------------- .text.triton_poi_fused__native_batch_norm_legit_no_training_relu_124 --------------------------
	.section	.text.triton_poi_fused__native_batch_norm_legit_no_training_relu_124,"ax",@progbits
	.align	128
        .global         triton_poi_fused__native_batch_norm_legit_no_training_relu_124
        .type           triton_poi_fused__native_batch_norm_legit_no_training_relu_124,@function
        .size           triton_poi_fused__native_batch_norm_legit_no_training_relu_124,(.L_x_1 - triton_poi_fused__native_batch_norm_legit_no_training_relu_124)
        .other          triton_poi_fused__native_batch_norm_legit_no_training_relu_124,@"STO_CUDA_ENTRY STV_DEFAULT"
triton_poi_fused__native_batch_norm_legit_no_training_relu_124:
.text.triton_poi_fused__native_batch_norm_legit_no_training_relu_124:
[----:B------:R-:W0:Y:S01]  /*0000*/  LDC R1, c[0x0][0x28] ;  /* 0x00000a00ff017b82 */ /* 0x000e220000000800 */
[----:B------:R-:W1:Y:S07]  /*0010*/  S2R R0, SR_TID.X ;  /* 0x0000000000007919 */ /* 0x000e6e0000002100 */
[----:B------:R-:W2:Y:S01]  /*0020*/  LDC.64 R8, c[0x0][0x220] ;  /* 0x00008800ff087b82 */ /* 0x000ea20000000a00 */
[----:B------:R-:W-:Y:S01]  /*0030*/  ULDC.64 UR4, c[0x0][0x208] ;  /* 0x0000820000047ab9 */ /* 0x000fe20000000a00 */
[----:B------:R-:W3:Y:S06]  /*0040*/  S2R R5, SR_CTAID.X ;  /* 0x0000000000057919 */ /* 0x000eec0000002500 */
[----:B------:R-:W4:Y:S08]  /*0050*/  LDC.64 R14, c[0x0][0x218] ;  /* 0x00008600ff0e7b82 */ /* 0x000f300000000a00 */
[----:B------:R-:W5:Y:S08]  /*0060*/  LDC.64 R12, c[0x0][0x210] ;  /* 0x00008400ff0c7b82 */ /* 0x000f700000000a00 */
[----:B------:R-:W4:Y:S01]  /*0070*/  LDC.64 R16, c[0x0][0x228] ;  /* 0x00008a00ff107b82 */ /* 0x000f220000000a00 */
[----:B-1----:R-:W-:-:S07]  /*0080*/  SHF.L.U32 R0, R0, 0x1, RZ ;  /* 0x0000000100007819 */ /* 0x002fce00000006ff */
[----:B------:R-:W1:Y:S01]  /*0090*/  LDC.64 R18, c[0x0][0x230] ;  /* 0x00008c00ff127b82 */ /* 0x000e620000000a00 */
[----:B---3--:R-:W-:Y:S02]  /*00a0*/  SHF.R.S32.HI R3, RZ, 0x17, R5 ;  /* 0x00000017ff037819 */ /* 0x008fe40000011405 */
[----:B------:R-:W-:Y:S02]  /*00b0*/  LOP3.LUT R0, R0, 0xfe, RZ, 0xc0, !PT ;  /* 0x000000fe00007812 */ /* 0x000fe400078ec0ff */
[----:B------:R-:W-:Y:S02]  /*00c0*/  SGXT R3, R3, 0x1 ;  /* 0x000000010303781a */ /* 0x000fe40000000200 */
[----:B------:R-:W-:-:S04]  /*00d0*/  LEA R0, R5, R0, 0x8 ;  /* 0x0000000005007211 */ /* 0x000fc800078e40ff */
[----:B------:R-:W-:Y:S02]  /*00e0*/  LEA.HI R3, R3, R0, RZ, 0x2 ;  /* 0x0000000003037211 */ /* 0x000fe400078f10ff */
[----:B------:R-:W-:Y:S02]  /*00f0*/  ISETP.GE.AND P0, PT, R0, 0x5200, PT ;  /* 0x000052000000780c */ /* 0x000fe40003f06270 */
[----:B------:R-:W-:-:S05]  /*0100*/  SHF.R.S32.HI R3, RZ, 0x2, R3 ;  /* 0x00000002ff037819 */ /* 0x000fca0000011403 */
[----:B------:R-:W-:-:S05]  /*0110*/  IMAD.HI R2, R3, 0x63e7063f, RZ ;  /* 0x63e7063f03027827 */ /* 0x000fca00078e02ff */
[----:B------:R-:W-:-:S04]  /*0120*/  SHF.R.U32.HI R5, RZ, 0x1f, R2 ;  /* 0x0000001fff057819 */ /* 0x000fc80000011602 */
[----:B------:R-:W-:Y:S02]  /*0130*/  LEA.HI.SX32 R2, R2, R5, 0x17 ;  /* 0x0000000502027211 */ /* 0x000fe400078fbaff */
[----:B------:R-:W-:-:S03]  /*0140*/  CS2R R4, SRZ ;  /* 0x0000000000047805 */ /* 0x000fc6000001ff00 */
[----:B------:R-:W-:-:S04]  /*0150*/  IMAD R11, R2, -0x520, R3 ;  /* 0xfffffae0020b7824 */ /* 0x000fc800078e0203 */
[----:B--2---:R-:W-:-:S05]  /*0160*/  IMAD.WIDE R8, R11, 0x4, R8 ;  /* 0x000000040b087825 */ /* 0x004fca00078e0208 */
[----:B------:R-:W2:Y:S04]  /*0170*/  @!P0 LDG.E.EL R4, desc[UR4][R8.64] ;  /* 0x0000000408048981 */ /* 0x000ea8000c2e1900 */
[----:B------:R3:W2:Y:S01]  /*0180*/  @!P0 LDG.E.EL R5, desc[UR4][R8.64] ;  /* 0x0000000408058981 */ /* 0x0006a2000c2e1900 */
[----:B------:R-:W-:Y:S02]  /*0190*/  CS2R R6, SRZ ;  /* 0x0000000000067805 */ /* 0x000fe4000001ff00 */
[----:B------:R-:W-:Y:S01]  /*01a0*/  CS2R R2, SRZ ;  /* 0x0000000000027805 */ /* 0x000fe2000001ff00 */
[----:B----4-:R-:W-:-:S04]  /*01b0*/  IMAD.WIDE R14, R11, 0x4, R14 ;  /* 0x000000040b0e7825 */ /* 0x010fc800078e020e */
[----:B-----5:R-:W-:Y:S01]  /*01c0*/  IMAD.WIDE R12, R0, 0x4, R12 ;  /* 0x00000004000c7825 */ /* 0x020fe200078e020c */
[----:B------:R-:W4:Y:S01]  /*01d0*/  @!P0 LDG.E.EL R7, desc[UR4][R14.64] ;  /* 0x000000040e078981 */ /* 0x000f22000c2e1900 */
[----:B---3--:R-:W-:Y:S02]  /*01e0*/  CS2R R8, SRZ ;  /* 0x0000000000087805 */ /* 0x008fe4000001ff00 */
[C---:B0-----:R-:W-:Y:S01]  /*01f0*/  IMAD.WIDE R16, R11.reuse, 0x4, R16 ;  /* 0x000000040b107825 */ /* 0x041fe200078e0210 */
[----:B------:R0:W3:Y:S03]  /*0200*/  @!P0 LDG.E.EL R6, desc[UR4][R14.64] ;  /* 0x000000040e068981 */ /* 0x0000e6000c2e1900 */
[----:B-1----:R-:W-:Y:S01]  /*0210*/  IMAD.WIDE R18, R11, 0x4, R18 ;  /* 0x000000040b127825 */ /* 0x002fe200078e0212 */
[----:B------:R1:W4:Y:S01]  /*0220*/  @!P0 LDG.E.64 R2, desc[UR4][R12.64] ;  /* 0x000000040c028981 */ /* 0x000322000c1e1b00 */
[----:B------:R-:W-:-:S03]  /*0230*/  CS2R R10, SRZ ;  /* 0x00000000000a7805 */ /* 0x000fc6000001ff00 */
[----:B------:R-:W5:Y:S04]  /*0240*/  @!P0 LDG.E.EL R9, desc[UR4][R18.64] ;  /* 0x0000000412098981 */ /* 0x000f68000c2e1900 */
[----:B------:R-:W5:Y:S04]  /*0250*/  @!P0 LDG.E.EL R10, desc[UR4][R16.64] ;  /* 0x00000004100a8981 */ /* 0x000f68000c2e1900 */
[----:B------:R-:W3:Y:S04]  /*0260*/  @!P0 LDG.E.EL R11, desc[UR4][R16.64] ;  /* 0x00000004100b8981 */ /* 0x000ee8000c2e1900 */
[----:B------:R-:W3:Y:S01]  /*0270*/  @!P0 LDG.E.EL R8, desc[UR4][R18.64] ;  /* 0x0000000412088981 */ /* 0x000ee2000c2e1900 */
[----:B0-----:R-:W-:Y:S01]  /*0280*/  HFMA2.MMA R14, -RZ, RZ, 1.625, 0 ;  /* 0x3e800000ff0e7435 */ /* 0x001fe200000001ff */
[----:B--2---:R-:W-:Y:S01]  /*0290*/  FADD R4, R4, 9.9999997473787516356e-06 ;  /* 0x3727c5ac04047421 */ /* 0x004fe20000000000 */
[----:B------:R-:W-:-:S03]  /*02a0*/  FADD R5, R5, 9.9999997473787516356e-06 ;  /* 0x3727c5ac05057421 */ /* 0x000fc60000000000 */
[----:B-1----:R-:W0:Y:S08]  /*02b0*/  MUFU.SQRT R12, R4 ;  /* 0x00000004000c7308 */ /* 0x002e300000002000 */
[----:B------:R1:W2:Y:S01]  /*02c0*/  MUFU.SQRT R13, R5 ;  /* 0x00000005000d7308 */ /* 0x0002a20000002000 */
[C---:B0-----:R-:W-:Y:S02]  /*02d0*/  FSETP.GT.AND P1, PT, R12.reuse, 8.50705917302346158658e+37, PT ;  /* 0x7e8000000c00780b */ /* 0x041fe40003f24000 */
[----:B------:R-:W-:Y:S01]  /*02e0*/  FSETP.GEU.AND P3, PT, R12, 1.175494350822287508e-38, PT ;  /* 0x008000000c00780b */ /* 0x000fe20003f6e000 */
[----:B-1----:R-:W0:Y:S01]  /*02f0*/  LDC.64 R4, c[0x0][0x238] ;  /* 0x00008e00ff047b82 */ /* 0x002e220000000a00 */
[----:B--2---:R-:W-:-:S02]  /*0300*/  FSETP.GT.AND P2, PT, R13, 8.50705917302346158658e+37, PT ;  /* 0x7e8000000d00780b */ /* 0x004fc40003f44000 */
[----:B------:R-:W-:-:S07]  /*0310*/  FSETP.GEU.AND P4, PT, R13, 1.175494350822287508e-38, PT ;  /* 0x008000000d00780b */ /* 0x000fce0003f8e000 */
[----:B------:R-:W-:-:S04]  /*0320*/  @P1 FMUL R12, R12, 0.25 ;  /* 0x3e8000000c0c1820 */ /* 0x000fc80000400000 */
[----:B------:R-:W-:Y:S01]  /*0330*/  @!P3 FMUL R12, R12, 16777216 ;  /* 0x4b8000000c0cb820 */ /* 0x000fe20000400000 */
[----:B------:R-:W-:-:S04]  /*0340*/  @P2 FMUL R13, R13, 0.25 ;  /* 0x3e8000000d0d2820 */ /* 0x000fc80000400000 */
[----:B------:R-:W-:Y:S01]  /*0350*/  @!P4 FMUL R13, R13, 16777216 ;  /* 0x4b8000000d0dc820 */ /* 0x000fe20000400000 */
[----:B------:R-:W1:Y:S01]  /*0360*/  MUFU.RCP R12, R12 ;  /* 0x0000000c000c7308 */ /* 0x000e620000001000 */
[----:B------:R-:W-:-:S07]  /*0370*/  FSEL R15, R14, 1, P1 ;  /* 0x3f8000000e0f7808 */ /* 0x000fce0000800000 */
[----:B------:R-:W2:Y:S01]  /*0380*/  MUFU.RCP R13, R13 ;  /* 0x0000000d000d7308 */ /* 0x000ea20000001000 */
[----:B------:R-:W-:Y:S01]  /*0390*/  FSEL R14, R14, 1, P2 ;  /* 0x3f8000000e0e7808 */ /* 0x000fe20001000000 */
[----:B------:R-:W-:-:S04]  /*03a0*/  @!P3 FMUL R15, R15, 16777216 ;  /* 0x4b8000000f0fb820 */ /* 0x000fc80000400000 */
[----:B------:R-:W-:Y:S01]  /*03b0*/  @!P4 FMUL R14, R14, 16777216 ;  /* 0x4b8000000e0ec820 */ /* 0x000fe20000400000 */
[----:B----4-:R-:W-:Y:S01]  /*03c0*/  FADD R2, -R7, R2 ;  /* 0x0000000207027221 */ /* 0x010fe20000000100 */
[----:B---3--:R-:W-:Y:S01]  /*03d0*/  FADD R3, -R6, R3 ;  /* 0x0000000306037221 */ /* 0x008fe20000000100 */
[----:B-1----:R-:W-:Y:S01]  /*03e0*/  FMUL R15, R12, R15 ;  /* 0x0000000f0c0f7220 */ /* 0x002fe20000400000 */
[----:B--2---:R-:W-:-:S03]  /*03f0*/  FMUL R14, R13, R14 ;  /* 0x0000000e0d0e7220 */ /* 0x004fc60000400000 */
[----:B------:R-:W-:Y:S01]  /*0400*/  FMUL R2, R2, R15 ;  /* 0x0000000f02027220 */ /* 0x000fe20000400000 */
[----:B------:R-:W-:-:S03]  /*0410*/  FMUL R3, R3, R14 ;  /* 0x0000000e03037220 */ /* 0x000fc60000400000 */
[----:B-----5:R-:W-:Y:S01]  /*0420*/  FFMA R2, R2, R10, R9 ;  /* 0x0000000a02027223 */ /* 0x020fe20000000009 */
[----:B------:R-:W-:-:S04]  /*0430*/  FFMA R3, R3, R11, R8 ;  /* 0x0000000b03037223 */ /* 0x000fc80000000008 */
[----:B------:R-:W-:Y:S02]  /*0440*/  FSETP.GEU.AND P1, PT, R2, RZ, PT ;  /* 0x000000ff0200720b */ /* 0x000fe40003f2e000 */
[C---:B------:R-:W-:Y:S01]  /*0450*/  FSETP.GEU.AND P2, PT, R3.reuse, RZ, PT ;  /* 0x000000ff0300720b */ /* 0x040fe20003f4e000 */
[----:B0-----:R-:W-:Y:S01]  /*0460*/  IMAD.WIDE R4, R0, 0x4, R4 ;  /* 0x0000000400047825 */ /* 0x001fe200078e0204 */
[----:B------:R-:W-:Y:S02]  /*0470*/  FSEL R2, R2, RZ, P1 ;  /* 0x000000ff02027208 */ /* 0x000fe40000800000 */
[----:B------:R-:W-:Y:S01]  /*0480*/  FSEL R3, R3, RZ, P2 ;  /* 0x000000ff03037208 */ /* 0x000fe20001000000 */
[----:B------:R-:W-:Y:S08]  /*0490*/  @P0 EXIT ;  /* 0x000000000000094d */ /* 0x000ff00003800000 */
[----:B------:R-:W-:Y:S01]  /*04a0*/  STG.E.64 desc[UR4][R4.64], R2 ;  /* 0x0000000204007986 */ /* 0x000fe2000c101b04 */
[----:B------:R-:W-:Y:S05]  /*04b0*/  EXIT ;  /* 0x000000000000794d */ /* 0x000fea0003800000 */
.L_x_0:
[----:B------:R-:W-:-:S00]  /*04c0*/  BRA `(.L_x_0) ;  /* 0xfffffffc00fc7947 */ /* 0x000fc0000383ffff */
[----:B------:R-:W-:-:S00]  /*04d0*/  NOP ;  /* 0x0000000000007918 */ /* 0x000fc00000000000 */
        /* <DEDUP_REMOVED lines=10> */
.L_x_1:


//--------------------- .nv.global.init           --------------------------
	.section	.nv.global.init,"aw",@progbits
.nv.global.init:
	.type		_$_str,@object
	.size		_$_str,(_$_str_$_2 - _$_str)
_$_str:
        /*0000*/ 	.byte	0x5f, 0x5f, 0x43, 0x55, 0x44, 0x41, 0x5f, 0x46, 0x54, 0x5a, 0x00
	.type		_$_str_$_2,@object
	.size		_$_str_$_2,(.L_1 - _$_str_$_2)
_$_str_$_2:
        /*000b*/ 	.byte	0x5f, 0x5f, 0x43, 0x55, 0x44, 0x41, 0x5f, 0x50, 0x52, 0x45, 0x43, 0x5f, 0x53, 0x51, 0x52, 0x54
        /*001b*/ 	.byte	0x00
.L_1:


//--------------------- .nv.constant0.triton_poi_fused__native_batch_norm_legit_no_training_relu_124 --------------------------
	.section	.nv.constant0.triton_poi_fused__native_batch_norm_legit_no_training_relu_124,"a",@progbits
	.sectionflags	@""
	.align	4
.nv.constant0.triton_poi_fused__native_batch_norm_legit_no_training_relu_124:
	.zero		580
